//
// Generated by NVIDIA NVVM Compiler
//
// Compiler Build ID: CL-36424714
// Cuda compilation tools, release 13.0, V13.0.88
// Based on NVVM 20.0.0
//

.version 9.0
.target sm_100
.address_size 64

	// .globl	_Z12GPUVectorSumPfS_i
.global .align 4 .b8 precalc_xorwow_matrix[102400];
.global .align 4 .b8 precalc_xorwow_offset_matrix[102400];
.global .align 4 .b8 mrg32k3aM1[2304];
.global .align 4 .b8 mrg32k3aM2[2304];
.global .align 4 .b8 mrg32k3aM1SubSeq[2016];
.global .align 4 .b8 mrg32k3aM2SubSeq[2016];
.global .align 4 .b8 mrg32k3aM1Seq[2304];
.global .align 4 .b8 mrg32k3aM2Seq[2304];
.const .align 8 .b8 __cr_lgamma_table[72];

.visible .entry _Z12GPUVectorSumPfS_i(
	.param .u64 .ptr .align 1 _Z12GPUVectorSumPfS_i_param_0,
	.param .u64 .ptr .align 1 _Z12GPUVectorSumPfS_i_param_1,
	.param .u32 _Z12GPUVectorSumPfS_i_param_2
)
{
	.reg .pred 	%p<3>;
	.reg .b32 	%r<11>;
	.reg .b32 	%f<10>;
	.reg .b64 	%rd<7>;

	ld.param.u64 	%rd2, [_Z12GPUVectorSumPfS_i_param_0];
	ld.param.u64 	%rd3, [_Z12GPUVectorSumPfS_i_param_1];
	ld.param.u32 	%r6, [_Z12GPUVectorSumPfS_i_param_2];
	mov.u32 	%r7, %tid.x;
	mov.u32 	%r8, %ctaid.x;
	mov.u32 	%r1, %ntid.x;
	mad.lo.s32 	%r10, %r8, %r1, %r7;
	setp.ge.s32 	%p1, %r10, %r6;
	mov.f32 	%f9, 0f00000000;
	@%p1 bra 	$L__BB0_3;
	mov.u32 	%r9, %nctaid.x;
	mul.lo.s32 	%r3, %r1, %r9;
	cvta.to.global.u64 	%rd1, %rd2;
	mov.f32 	%f9, 0f00000000;
$L__BB0_2:
	mul.wide.s32 	%rd4, %r10, 4;
	add.s64 	%rd5, %rd1, %rd4;
	ld.global.f32 	%f6, [%rd5];
	add.f32 	%f9, %f9, %f6;
	add.s32 	%r10, %r10, %r3;
	setp.lt.s32 	%p2, %r10, %r6;
	@%p2 bra 	$L__BB0_2;
$L__BB0_3:
	cvta.to.global.u64 	%rd6, %rd3;
	atom.global.add.f32 	%f7, [%rd6], %f9;
	ret;

}


// ===== COMPILED SASS (sm_100) =====

	.target	sm_100

	.elftype	@"ET_EXEC"


//--------------------- .note.nv.tkinfo           --------------------------
	.section	.note.nv.tkinfo,"",@"SHT_NOTE"
	.sectionflags	@"SHF_NOTE_NV_TKINFO"
	.tkinfo
        /*0018*/ 	.word	0x00000002
        /*0030*/ 	.string	""
        /*0030*/ 	.string	"ptxas"
        /*0030*/ 	.string	"Cuda compilation tools, release 13.0, V13.0.88"
        /*0030*/ 	.string	"Build cuda_13.0.r13.0/compiler.36424714_0"
        /*0030*/ 	.string	"-arch sm_100 -m 64 "



//--------------------- .note.nv.cuinfo           --------------------------
	.section	.note.nv.cuinfo,"",@"SHT_NOTE"
	.sectionflags	@"SHF_NOTE_NV_CUINFO"
        /*0018*/ 	.short	0x0002
        /*001a*/ 	.short	0x0064
        /*001c*/ 	.short	0x0082
	.zero		2


//--------------------- .nv.info                  --------------------------
	.section	.nv.info,"",@"SHT_CUDA_INFO"
	.align	4


	//----- nvinfo : EIATTR_REGCOUNT
	.align		4
        /*0000*/ 	.byte	0x04, 0x2f
        /*0002*/ 	.short	(.L_10 - .L_9)
	.align		4
.L_9:
        /*0004*/ 	.word	index@(_Z12GPUVectorSumPfS_i)
        /*0008*/ 	.word	0x0000000e


	//----- nvinfo : EIATTR_FRAME_SIZE
	.align		4
.L_10:
        /*000c*/ 	.byte	0x04, 0x11
        /*000e*/ 	.short	(.L_12 - .L_11)
	.align		4
.L_11:
        /*0010*/ 	.word	index@(_Z12GPUVectorSumPfS_i)
        /*0014*/ 	.word	0x00000000


	//----- nvinfo : EIATTR_MIN_STACK_SIZE
	.align		4
.L_12:
        /*0018*/ 	.byte	0x04, 0x12
        /*001a*/ 	.short	(.L_14 - .L_13)
	.align		4
.L_13:
        /*001c*/ 	.word	index@(_Z12GPUVectorSumPfS_i)
        /*0020*/ 	.word	0x00000000
.L_14:


//--------------------- .nv.compat                --------------------------
	.section	.nv.compat,"",@"SHT_CUDA_COMPAT_INFO"
	.align	4
        /*0000*/ 	.byte	0x02, 0x09, 0x00, 0x00, 0x02, 0x02, 0x01, 0x00, 0x02, 0x05, 0x05, 0x00, 0x03, 0x07, 0x01, 0x01
        /*0010*/ 	.byte	0x02, 0x03, 0x00, 0x00, 0x02, 0x06, 0x01, 0x00, 0x04, 0x0b, 0x08, 0x00, 0x09, 0x00, 0x00, 0x00
        /*0020*/ 	.byte	0x00, 0x00, 0x00, 0x00


//--------------------- .nv.info._Z12GPUVectorSumPfS_i --------------------------
	.section	.nv.info._Z12GPUVectorSumPfS_i,"",@"SHT_CUDA_INFO"
	.sectionflags	@""
	.align	4


	//----- nvinfo : EIATTR_CUDA_API_VERSION
	.align		4
        /*0000*/ 	.byte	0x04, 0x37
        /*0002*/ 	.short	(.L_16 - .L_15)
.L_15:
        /*0004*/ 	.word	0x00000082


	//----- nvinfo : EIATTR_KPARAM_INFO
	.align		4
.L_16:
        /*0008*/ 	.byte	0x04, 0x17
        /*000a*/ 	.short	(.L_18 - .L_17)
.L_17:
        /*000c*/ 	.word	0x00000000
        /*0010*/ 	.short	0x0002
        /*0012*/ 	.short	0x0010
        /*0014*/ 	.byte	0x00, 0xf0, 0x11, 0x00


	//----- nvinfo : EIATTR_KPARAM_INFO
	.align		4
.L_18:
        /*0018*/ 	.byte	0x04, 0x17
        /*001a*/ 	.short	(.L_20 - .L_19)
.L_19:
        /*001c*/ 	.word	0x00000000
        /*0020*/ 	.short	0x0001
        /*0022*/ 	.short	0x0008
        /*0024*/ 	.byte	0x00, 0xf5, 0x21, 0x00


	//----- nvinfo : EIATTR_KPARAM_INFO
	.align		4
.L_20:
        /*0028*/ 	.byte	0x04, 0x17
        /*002a*/ 	.short	(.L_22 - .L_21)
.L_21:
        /*002c*/ 	.word	0x00000000
        /*0030*/ 	.short	0x0000
        /*0032*/ 	.short	0x0000
        /*0034*/ 	.byte	0x00, 0xf5, 0x21, 0x00


	//----- nvinfo : EIATTR_SPARSE_MMA_MASK
	.align		4
.L_22:
        /*0038*/ 	.byte	0x03, 0x50
        /*003a*/ 	.short	0x0000


	//----- nvinfo : EIATTR_MAXREG_COUNT
	.align		4
        /*003c*/ 	.byte	0x03, 0x1b
        /*003e*/ 	.short	0x00ff


	//----- nvinfo : EIATTR_MERCURY_ISA_VERSION
	.align		4
        /*0040*/ 	.byte	0x03, 0x5f
        /*0042*/ 	.short	0x0101


	//----- nvinfo : EIATTR_VRC_CTA_INIT_COUNT
	.align		4
        /*0044*/ 	.byte	0x02, 0x4a
	.zero		1
	.zero		1


	//----- nvinfo : EIATTR_EXIT_INSTR_OFFSETS
	.align		4
        /*0048*/ 	.byte	0x04, 0x1c
        /*004a*/ 	.short	(.L_24 - .L_23)


	//   ....[0]....
.L_23:
        /*004c*/ 	.word	0x00000180


	//----- nvinfo : EIATTR_CRS_STACK_SIZE
	.align		4
.L_24:
        /*0050*/ 	.byte	0x04, 0x1e
        /*0052*/ 	.short	(.L_26 - .L_25)
.L_25:
        /*0054*/ 	.word	0x00000000


	//----- nvinfo : EIATTR_CBANK_PARAM_SIZE
	.align		4
.L_26:
        /*0058*/ 	.byte	0x03, 0x19
        /*005a*/ 	.short	0x0014


	//----- nvinfo : EIATTR_PARAM_CBANK
	.align		4
        /*005c*/ 	.byte	0x04, 0x0a
        /*005e*/ 	.short	(.L_28 - .L_27)
	.align		4
.L_27:
        /*0060*/ 	.word	index@(.nv.constant0._Z12GPUVectorSumPfS_i)
        /*0064*/ 	.short	0x0380
        /*0066*/ 	.short	0x0014


	//----- nvinfo : EIATTR_SW_WAR
	.align		4
.L_28:
        /*0068*/ 	.byte	0x04, 0x36
        /*006a*/ 	.short	(.L_30 - .L_29)
.L_29:
        /*006c*/ 	.word	0x00000008
.L_30:


//--------------------- .nv.callgraph             --------------------------
	.section	.nv.callgraph,"",@"SHT_CUDA_CALLGRAPH"
	.align	4
	.sectionentsize	8
	.align		4
        /*0000*/ 	.word	0x00000000
	.align		4
        /*0004*/ 	.word	0xffffffff
	.align		4
        /*0008*/ 	.word	0x00000000
	.align		4
        /*000c*/ 	.word	0xfffffffe
	.align		4
        /*0010*/ 	.word	0x00000000
	.align		4
        /*0014*/ 	.word	0xfffffffd
	.align		4
        /*0018*/ 	.word	0x00000000
	.align		4
        /*001c*/ 	.word	0xfffffffc


//--------------------- .nv.constant4             --------------------------
	.section	.nv.constant4,"a",@progbits
	.align	8
	.align		8
.nv.constant4:
        /*0000*/ 	.dword	precalc_xorwow_matrix
	.align		8
        /*0008*/ 	.dword	precalc_xorwow_offset_matrix
	.align		8
        /*0010*/ 	.dword	mrg32k3aM1
	.align		8
        /*0018*/ 	.dword	mrg32k3aM2
	.align		8
        /*0020*/ 	.dword	mrg32k3aM1SubSeq
	.align		8
        /*0028*/ 	.dword	mrg32k3aM2SubSeq
	.align		8
        /*0030*/ 	.dword	mrg32k3aM1Seq
	.align		8
        /*0038*/ 	.dword	mrg32k3aM2Seq


//--------------------- .nv.constant3             --------------------------
	.section	.nv.constant3,"a",@progbits
	.align	8
.nv.constant3:
	.type		__cr_lgamma_table,@object
	.size		__cr_lgamma_table,(.L_8 - __cr_lgamma_table)
__cr_lgamma_table:
        /*0000*/ 	.byte	0x00, 0x00, 0x00, 0x00, 0x00, 0x00, 0x00, 0x00, 0x00, 0x00, 0x00, 0x00, 0x00, 0x00, 0x00, 0x00
        /*0010*/ 	.byte	0xef, 0x39, 0xfa, 0xfe, 0x42, 0x2e, 0xe6, 0x3f, 0x02, 0x20, 0x2a, 0xfa, 0x0b, 0xab, 0xfc, 0x3f
        /*0020*/ 	.byte	0xf9, 0x2c, 0x92, 0x7c, 0xa7, 0x6c, 0x09, 0x40, 0xc9, 0x79, 0x44, 0x3c, 0x64, 0x26, 0x13, 0x40
        /*0030*/ 	.byte	0xca, 0x01, 0xcf, 0x3a, 0x27, 0x51, 0x1a, 0x40, 0x30, 0xcc, 0x2d, 0xf3, 0xe1, 0x0c, 0x21, 0x40
        /*0040*/ 	.byte	0x0d, 0xb7, 0xfc, 0x82, 0x8e, 0x35, 0x25, 0x40
.L_8:


//--------------------- .text._Z12GPUVectorSumPfS_i --------------------------
	.section	.text._Z12GPUVectorSumPfS_i,"ax",@progbits
	.align	128
        .global         _Z12GPUVectorSumPfS_i
        .type           _Z12GPUVectorSumPfS_i,@function
        .size           _Z12GPUVectorSumPfS_i,(.L_x_4 - _Z12GPUVectorSumPfS_i)
        .other          _Z12GPUVectorSumPfS_i,@"STO_CUDA_ENTRY STV_DEFAULT"
_Z12GPUVectorSumPfS_i:
.text._Z12GPUVectorSumPfS_i:
[----:B------:R-:W-:Y:S01]  /*0000*/  LDC R1, c[0x0][0x37c] ;  /* 0x0000df00ff017b82 */ /* 0x000fe20000000800 */
[----:B------:R-:W0:Y:S07]  /*0010*/  S2R R0, SR_TID.X ;  /* 0x0000000000007919 */ /* 0x000e2e0000002100 */
[----:B------:R-:W0:Y:S01]  /*0020*/  S2UR UR4, SR_CTAID.X ;  /* 0x00000000000479c3 */ /* 0x000e220000002500 */
[----:B------:R-:W1:Y:S01]  /*0030*/  LDCU UR7, c[0x0][0x390] ;  /* 0x00007200ff0777ac */ /* 0x000e620008000800 */
[----:B------:R-:W-:Y:S01]  /*0040*/  BSSY.RECONVERGENT B0, `(.L_x_0) ;  /* 0x0000012000007945 */ /* 0x000fe20003800200 */
[----:B------:R-:W-:-:S05]  /*0050*/  HFMA2 R9, -RZ, RZ, 0, 0 ;  /* 0x00000000ff097431 */ /* 0x000fca00000001ff */
[----:B------:R-:W0:Y:S08]  /*0060*/  LDC R11, c[0x0][0x360] ;  /* 0x0000d800ff0b7b82 */ /* 0x000e300000000800 */
[----:B------:R-:W2:Y:S01]  /*0070*/  LDC.64 R4, c[0x0][0x388] ;  /* 0x0000e200ff047b82 */ /* 0x000ea20000000a00 */
[----:B0-----:R-:W-:Y:S01]  /*0080*/  IMAD R0, R11, UR4, R0 ;  /* 0x000000040b007c24 */ /* 0x001fe2000f8e0200 */
[----:B------:R-:W0:Y:S04]  /*0090*/  LDCU.64 UR4, c[0x0][0x358] ;  /* 0x00006b00ff0477ac */ /* 0x000e280008000a00 */
[----:B-1----:R-:W-:-:S13]  /*00a0*/  ISETP.GE.AND P0, PT, R0, UR7, PT ;  /* 0x0000000700007c0c */ /* 0x002fda000bf06270 */
[----:B--2---:R-:W-:Y:S05]  /*00b0*/  @P0 BRA `(.L_x_1) ;  /* 0x0000000000280947 */ /* 0x004fea0003800000 */
[----:B------:R-:W1:Y:S01]  /*00c0*/  LDC.64 R6, c[0x0][0x380] ;  /* 0x0000e000ff067b82 */ /* 0x000e620000000a00 */
[----:B------:R-:W2:Y:S01]  /*00d0*/  LDCU UR6, c[0x0][0x370] ;  /* 0x00006e00ff0677ac */ /* 0x000ea20008000800 */
[----:B------:R-:W-:Y:S01]  /*00e0*/  MOV R9, RZ ;  /* 0x000000ff00097202 */ /* 0x000fe20000000f00 */
[----:B--2---:R-:W-:-:S07]  /*00f0*/  IMAD R11, R11, UR6, RZ ;  /* 0x000000060b0b7c24 */ /* 0x004fce000f8e02ff */
.L_x_2:
[----:B-1----:R-:W-:-:S06]  /*0100*/  IMAD.WIDE R2, R0, 0x4, R6 ;  /* 0x0000000400027825 */ /* 0x002fcc00078e0206 */
[----:B0-----:R-:W2:Y:S01]  /*0110*/  LDG.E R2, desc[UR4][R2.64] ;  /* 0x0000000402027981 */ /* 0x001ea2000c1e1900 */
[----:B------:R-:W-:-:S04]  /*0120*/  IADD3 R0, PT, PT, R11, R0, RZ ;  /* 0x000000000b007210 */ /* 0x000fc80007ffe0ff */
[----:B------:R-:W-:Y:S01]  /*0130*/  ISETP.GE.AND P0, PT, R0, UR7, PT ;  /* 0x0000000700007c0c */ /* 0x000fe2000bf06270 */
[----:B--2---:R-:W-:-:S12]  /*0140*/  FADD R9, R2, R9 ;  /* 0x0000000902097221 */ /* 0x004fd80000000000 */
[----:B------:R-:W-:Y:S05]  /*0150*/  @!P0 BRA `(.L_x_2) ;  /* 0xfffffffc00e88947 */ /* 0x000fea000383ffff */
.L_x_1:
[----:B0-----:R-:W-:Y:S05]  /*0160*/  BSYNC.RECONVERGENT B0 ;  /* 0x0000000000007941 */ /* 0x001fea0003800200 */
.L_x_0:
[----:B------:R-:W-:Y:S01]  /*0170*/  REDG.E.ADD.F32.FTZ.RN.STRONG.GPU desc[UR4][R4.64], R9 ;  /* 0x00000009040079a6 */ /* 0x000fe2000c12f304 */
[----:B------:R-:W-:Y:S05]  /*0180*/  EXIT ;  /* 0x000000000000794d */ /* 0x000fea0003800000 */
.L_x_3:
[----:B------:R-:W-:-:S00]  /*0190*/  BRA `(.L_x_3) ;  /* 0xfffffffc00fc7947 */ /* 0x000fc0000383ffff */
[----:B------:R-:W-:-:S00]  /*01a0*/  NOP ;  /* 0x0000000000007918 */ /* 0x000fc00000000000 */
        /* <DEDUP_REMOVED lines=13> */
.L_x_4:


//--------------------- .nv.global.init           --------------------------
	.section	.nv.global.init,"aw",@progbits
	.align	4
.nv.global.init:
	.type		mrg32k3aM1SubSeq,@object
	.size		mrg32k3aM1SubSeq,(mrg32k3aM2SubSeq - mrg32k3aM1SubSeq)
mrg32k3aM1SubSeq:
        /*0000*/ 	.byte	0x0b, 0xcc, 0xee, 0x04, 0x73, 0x29, 0x8b, 0x6f, 0xf6, 0x53, 0x03, 0xf6, 0x23, 0xf6, 0xea, 0xda
        /* <DEDUP_REMOVED lines=125> */
	.type		mrg32k3aM2SubSeq,@object
	.size		mrg32k3aM2SubSeq,(mrg32k3aM1 - mrg32k3aM2SubSeq)
mrg32k3aM2SubSeq:
        /* <DEDUP_REMOVED lines=126> */
	.type		mrg32k3aM1,@object
	.size		mrg32k3aM1,(mrg32k3aM1Seq - mrg32k3aM1)
mrg32k3aM1:
        /* <DEDUP_REMOVED lines=144> */
	.type		mrg32k3aM1Seq,@object
	.size		mrg32k3aM1Seq,(mrg32k3aM2 - mrg32k3aM1Seq)
mrg32k3aM1Seq:
        /* <DEDUP_REMOVED lines=144> */
	.type		mrg32k3aM2,@object
	.size		mrg32k3aM2,(mrg32k3aM2Seq - mrg32k3aM2)
mrg32k3aM2:
        /* <DEDUP_REMOVED lines=144> */
	.type		mrg32k3aM2Seq,@object
	.size		mrg32k3aM2Seq,(precalc_xorwow_matrix - mrg32k3aM2Seq)
mrg32k3aM2Seq:
        /* <DEDUP_REMOVED lines=144> */
	.type		precalc_xorwow_matrix,@object
	.size		precalc_xorwow_matrix,(precalc_xorwow_offset_matrix - precalc_xorwow_matrix)
precalc_xorwow_matrix:
        /* <DEDUP_REMOVED lines=6400> */
	.type		precalc_xorwow_offset_matrix,@object
	.size		precalc_xorwow_offset_matrix,(.L_1 - precalc_xorwow_offset_matrix)
precalc_xorwow_offset_matrix:
        /* <DEDUP_REMOVED lines=6400> */
.L_1:


//--------------------- .nv.shared.reserved.0     --------------------------
	.section	.nv.shared.reserved.0,"aw",@nobits
	.weak		__nv_reservedSMEM_offset_0_alias
	.size		__nv_reservedSMEM_offset_0_alias, 0, 64
	.other		__nv_reservedSMEM_offset_0_alias,@"STO_CUDA_RESERVED_SHARED STV_DEFAULT"
__nv_reservedSMEM_offset_0_alias:
	.zero		0
	.zero		64


//--------------------- .nv.constant0._Z12GPUVectorSumPfS_i --------------------------
	.section	.nv.constant0._Z12GPUVectorSumPfS_i,"a",@progbits
	.sectionflags	@""
	.align	4
.nv.constant0._Z12GPUVectorSumPfS_i:
	.zero		916


//--------------------- SYMBOLS --------------------------

	.type		.nv.reservedSmem.offset0,@object
	.size		.nv.reservedSmem.offset0,0x4
